//
// Generated by NVIDIA NVVM Compiler
//
// Compiler Build ID: CL-36424714
// Cuda compilation tools, release 13.0, V13.0.88
// Based on NVVM 20.0.0
//

.version 9.0
.target sm_100
.address_size 64

	// .globl	_Z22meanFilterSharedKernelPfS_i
// _ZZ22meanFilterSharedKernelPfS_iE9sharedmem has been demoted

.visible .entry _Z22meanFilterSharedKernelPfS_i(
	.param .u64 .ptr .align 1 _Z22meanFilterSharedKernelPfS_i_param_0,
	.param .u64 .ptr .align 1 _Z22meanFilterSharedKernelPfS_i_param_1,
	.param .u32 _Z22meanFilterSharedKernelPfS_i_param_2
)
{
	.reg .pred 	%p<25>;
	.reg .b32 	%r<35>;
	.reg .b32 	%f<29>;
	.reg .b64 	%rd<13>;
	// demoted variable
	.shared .align 4 .b8 _ZZ22meanFilterSharedKernelPfS_iE9sharedmem[144];
	ld.param.u64 	%rd6, [_Z22meanFilterSharedKernelPfS_i_param_0];
	ld.param.u64 	%rd5, [_Z22meanFilterSharedKernelPfS_i_param_1];
	ld.param.u32 	%r11, [_Z22meanFilterSharedKernelPfS_i_param_2];
	cvta.to.global.u64 	%rd1, %rd6;
	mov.u32 	%r12, %ctaid.y;
	mov.u32 	%r13, %ntid.y;
	mov.u32 	%r1, %tid.y;
	mad.lo.s32 	%r2, %r12, %r13, %r1;
	mov.u32 	%r14, %ctaid.x;
	mov.u32 	%r15, %ntid.x;
	mov.u32 	%r3, %tid.x;
	mad.lo.s32 	%r4, %r14, %r15, %r3;
	setp.ne.s32 	%p1, %r3, 0;
	shl.b32 	%r16, %r1, 2;
	mov.u32 	%r17, _ZZ22meanFilterSharedKernelPfS_iE9sharedmem;
	add.s32 	%r5, %r17, %r16;
	@%p1 bra 	$L__BB0_2;
	mov.b32 	%r22, 0;
	st.shared.u32 	[%r5+4], %r22;
	bra.uni 	$L__BB0_4;
$L__BB0_2:
	setp.ne.s32 	%p2, %r3, 3;
	@%p2 bra 	$L__BB0_4;
	mov.b32 	%r21, 0;
	st.shared.u32 	[%r5+124], %r21;
$L__BB0_4:
	setp.ne.s32 	%p3, %r1, 0;
	mad.lo.s32 	%r6, %r3, 24, %r17;
	@%p3 bra 	$L__BB0_9;
	setp.ne.s32 	%p7, %r3, 0;
	mov.b32 	%r27, 0;
	st.shared.u32 	[%r6+24], %r27;
	@%p7 bra 	$L__BB0_7;
	mov.b32 	%r29, 0;
	st.shared.u32 	[_ZZ22meanFilterSharedKernelPfS_iE9sharedmem], %r29;
	bra.uni 	$L__BB0_14;
$L__BB0_7:
	setp.ne.s32 	%p8, %r3, 3;
	@%p8 bra 	$L__BB0_14;
	mov.b32 	%r28, 0;
	st.shared.u32 	[_ZZ22meanFilterSharedKernelPfS_iE9sharedmem+120], %r28;
	bra.uni 	$L__BB0_14;
$L__BB0_9:
	setp.ne.s32 	%p4, %r1, 3;
	@%p4 bra 	$L__BB0_14;
	setp.ne.s32 	%p5, %r3, 3;
	mov.b32 	%r24, 0;
	st.shared.u32 	[%r6+44], %r24;
	@%p5 bra 	$L__BB0_12;
	mov.b32 	%r26, 0;
	st.shared.u32 	[_ZZ22meanFilterSharedKernelPfS_iE9sharedmem+140], %r26;
	bra.uni 	$L__BB0_14;
$L__BB0_12:
	setp.ne.s32 	%p6, %r3, 0;
	@%p6 bra 	$L__BB0_14;
	mov.b32 	%r25, 0;
	st.shared.u32 	[_ZZ22meanFilterSharedKernelPfS_iE9sharedmem+20], %r25;
$L__BB0_14:
	setp.ne.s32 	%p9, %r3, 0;
	mul.lo.s32 	%r7, %r11, %r2;
	add.s32 	%r8, %r7, %r4;
	mul.wide.s32 	%rd7, %r8, 4;
	add.s64 	%rd2, %rd1, %rd7;
	ld.global.f32 	%f1, [%rd2];
	add.s32 	%r9, %r6, 24;
	add.s32 	%r10, %r9, %r16;
	st.shared.f32 	[%r10+4], %f1;
	setp.lt.s32 	%p10, %r4, 1;
	or.pred  	%p11, %p9, %p10;
	@%p11 bra 	$L__BB0_16;
	ld.global.f32 	%f3, [%rd2+-4];
	st.shared.f32 	[%r5+4], %f3;
	bra.uni 	$L__BB0_18;
$L__BB0_16:
	setp.ne.s32 	%p12, %r3, 3;
	add.s32 	%r31, %r11, -1;
	setp.ge.s32 	%p13, %r4, %r31;
	or.pred  	%p14, %p12, %p13;
	@%p14 bra 	$L__BB0_18;
	ld.global.f32 	%f2, [%rd2+4];
	st.shared.f32 	[%r5+124], %f2;
$L__BB0_18:
	setp.ne.s32 	%p15, %r1, 0;
	setp.eq.s32 	%p16, %r2, 0;
	or.pred  	%p17, %p15, %p16;
	@%p17 bra 	$L__BB0_23;
	setp.ne.s32 	%p23, %r3, 0;
	sub.s32 	%r33, %r7, %r11;
	add.s32 	%r34, %r33, %r4;
	mul.wide.s32 	%rd9, %r34, 4;
	add.s64 	%rd3, %rd1, %rd9;
	ld.global.f32 	%f7, [%rd3];
	st.shared.f32 	[%r9], %f7;
	@%p23 bra 	$L__BB0_21;
	ld.global.f32 	%f9, [%rd3+-4];
	st.shared.f32 	[_ZZ22meanFilterSharedKernelPfS_iE9sharedmem], %f9;
	bra.uni 	$L__BB0_28;
$L__BB0_21:
	setp.ne.s32 	%p24, %r3, 3;
	@%p24 bra 	$L__BB0_28;
	ld.global.f32 	%f8, [%rd3+4];
	st.shared.f32 	[_ZZ22meanFilterSharedKernelPfS_iE9sharedmem+120], %f8;
	bra.uni 	$L__BB0_28;
$L__BB0_23:
	setp.ne.s32 	%p18, %r1, 3;
	add.s32 	%r32, %r11, -1;
	setp.ge.s32 	%p19, %r2, %r32;
	or.pred  	%p20, %p18, %p19;
	@%p20 bra 	$L__BB0_28;
	setp.ne.s32 	%p21, %r3, 3;
	mul.wide.s32 	%rd8, %r11, 4;
	add.s64 	%rd4, %rd2, %rd8;
	ld.global.f32 	%f4, [%rd4];
	st.shared.f32 	[%r6+44], %f4;
	@%p21 bra 	$L__BB0_26;
	ld.global.f32 	%f6, [%rd4+4];
	st.shared.f32 	[_ZZ22meanFilterSharedKernelPfS_iE9sharedmem+140], %f6;
	bra.uni 	$L__BB0_28;
$L__BB0_26:
	setp.ne.s32 	%p22, %r3, 0;
	@%p22 bra 	$L__BB0_28;
	ld.global.f32 	%f5, [%rd4+-4];
	st.shared.f32 	[_ZZ22meanFilterSharedKernelPfS_iE9sharedmem+20], %f5;
$L__BB0_28:
	bar.sync 	0;
	ld.shared.f32 	%f10, [%r10+-24];
	ld.shared.f32 	%f11, [%r10];
	ld.shared.f32 	%f12, [%r10+24];
	ld.shared.f32 	%f13, [%r10+-20];
	ld.shared.f32 	%f14, [%r10+4];
	ld.shared.f32 	%f15, [%r10+28];
	ld.shared.f32 	%f16, [%r10+-16];
	ld.shared.f32 	%f17, [%r10+8];
	ld.shared.f32 	%f18, [%r10+32];
	add.f32 	%f19, %f10, 0f00000000;
	add.f32 	%f20, %f19, %f11;
	add.f32 	%f21, %f20, %f12;
	add.f32 	%f22, %f21, %f13;
	add.f32 	%f23, %f22, %f14;
	add.f32 	%f24, %f23, %f15;
	add.f32 	%f25, %f24, %f16;
	add.f32 	%f26, %f25, %f17;
	add.f32 	%f27, %f26, %f18;
	cvta.to.global.u64 	%rd10, %rd5;
	div.rn.f32 	%f28, %f27, 0f41100000;
	add.s64 	%rd12, %rd10, %rd7;
	st.global.f32 	[%rd12], %f28;
	ret;

}


// ===== COMPILED SASS (sm_100) =====

	.target	sm_100

	.elftype	@"ET_EXEC"


//--------------------- .note.nv.tkinfo           --------------------------
	.section	.note.nv.tkinfo,"",@"SHT_NOTE"
	.sectionflags	@"SHF_NOTE_NV_TKINFO"
	.tkinfo
        /*0018*/ 	.word	0x00000002
        /*0030*/ 	.string	""
        /*0030*/ 	.string	"ptxas"
        /*0030*/ 	.string	"Cuda compilation tools, release 13.0, V13.0.88"
        /*0030*/ 	.string	"Build cuda_13.0.r13.0/compiler.36424714_0"
        /*0030*/ 	.string	"-arch sm_100 -m 64 "



//--------------------- .note.nv.cuinfo           --------------------------
	.section	.note.nv.cuinfo,"",@"SHT_NOTE"
	.sectionflags	@"SHF_NOTE_NV_CUINFO"
        /*0018*/ 	.short	0x0002
        /*001a*/ 	.short	0x0064
        /*001c*/ 	.short	0x0082
	.zero		2


//--------------------- .nv.info                  --------------------------
	.section	.nv.info,"",@"SHT_CUDA_INFO"
	.align	4


	//----- nvinfo : EIATTR_REGCOUNT
	.align		4
        /*0000*/ 	.byte	0x04, 0x2f
        /*0002*/ 	.short	(.L_1 - .L_0)
	.align		4
.L_0:
        /*0004*/ 	.word	index@(_Z22meanFilterSharedKernelPfS_i)
        /*0008*/ 	.word	0x00000016


	//----- nvinfo : EIATTR_FRAME_SIZE
	.align		4
.L_1:
        /*000c*/ 	.byte	0x04, 0x11
        /*000e*/ 	.short	(.L_3 - .L_2)
	.align		4
.L_2:
        /*0010*/ 	.word	index@($__internal_0_$__cuda_sm3x_div_rn_noftz_f32_slowpath)
        /*0014*/ 	.word	0x00000000


	//----- nvinfo : EIATTR_FRAME_SIZE
	.align		4
.L_3:
        /*0018*/ 	.byte	0x04, 0x11
        /*001a*/ 	.short	(.L_5 - .L_4)
	.align		4
.L_4:
        /*001c*/ 	.word	index@(_Z22meanFilterSharedKernelPfS_i)
        /*0020*/ 	.word	0x00000000


	//----- nvinfo : EIATTR_MIN_STACK_SIZE
	.align		4
.L_5:
        /*0024*/ 	.byte	0x04, 0x12
        /*0026*/ 	.short	(.L_7 - .L_6)
	.align		4
.L_6:
        /*0028*/ 	.word	index@(_Z22meanFilterSharedKernelPfS_i)
        /*002c*/ 	.word	0x00000000
.L_7:


//--------------------- .nv.compat                --------------------------
	.section	.nv.compat,"",@"SHT_CUDA_COMPAT_INFO"
	.align	4
        /*0000*/ 	.byte	0x02, 0x09, 0x00, 0x00, 0x02, 0x02, 0x01, 0x00, 0x02, 0x05, 0x05, 0x00, 0x03, 0x07, 0x01, 0x01
        /*0010*/ 	.byte	0x02, 0x03, 0x00, 0x00, 0x02, 0x06, 0x01, 0x00, 0x04, 0x0b, 0x08, 0x00, 0x01, 0x00, 0x00, 0x00
        /*0020*/ 	.byte	0x00, 0x00, 0x00, 0x00


//--------------------- .nv.info._Z22meanFilterSharedKernelPfS_i --------------------------
	.section	.nv.info._Z22meanFilterSharedKernelPfS_i,"",@"SHT_CUDA_INFO"
	.sectionflags	@""
	.align	4


	//----- nvinfo : EIATTR_CUDA_API_VERSION
	.align		4
        /*0000*/ 	.byte	0x04, 0x37
        /*0002*/ 	.short	(.L_9 - .L_8)
.L_8:
        /*0004*/ 	.word	0x00000082


	//----- nvinfo : EIATTR_KPARAM_INFO
	.align		4
.L_9:
        /*0008*/ 	.byte	0x04, 0x17
        /*000a*/ 	.short	(.L_11 - .L_10)
.L_10:
        /*000c*/ 	.word	0x00000000
        /*0010*/ 	.short	0x0002
        /*0012*/ 	.short	0x0010
        /*0014*/ 	.byte	0x00, 0xf0, 0x11, 0x00


	//----- nvinfo : EIATTR_KPARAM_INFO
	.align		4
.L_11:
        /*0018*/ 	.byte	0x04, 0x17
        /*001a*/ 	.short	(.L_13 - .L_12)
.L_12:
        /*001c*/ 	.word	0x00000000
        /*0020*/ 	.short	0x0001
        /*0022*/ 	.short	0x0008
        /*0024*/ 	.byte	0x00, 0xf5, 0x21, 0x00


	//----- nvinfo : EIATTR_KPARAM_INFO
	.align		4
.L_13:
        /*0028*/ 	.byte	0x04, 0x17
        /*002a*/ 	.short	(.L_15 - .L_14)
.L_14:
        /*002c*/ 	.word	0x00000000
        /*0030*/ 	.short	0x0000
        /*0032*/ 	.short	0x0000
        /*0034*/ 	.byte	0x00, 0xf5, 0x21, 0x00


	//----- nvinfo : EIATTR_SPARSE_MMA_MASK
	.align		4
.L_15:
        /*0038*/ 	.byte	0x03, 0x50
        /*003a*/ 	.short	0x0000


	//----- nvinfo : EIATTR_MAXREG_COUNT
	.align		4
        /*003c*/ 	.byte	0x03, 0x1b
        /*003e*/ 	.short	0x00ff


	//----- nvinfo : EIATTR_NUM_BARRIERS
	.align		4
        /*0040*/ 	.byte	0x02, 0x4c
        /*0042*/ 	.byte	0x01
	.zero		1


	//----- nvinfo : EIATTR_MERCURY_ISA_VERSION
	.align		4
        /*0044*/ 	.byte	0x03, 0x5f
        /*0046*/ 	.short	0x0101


	//----- nvinfo : EIATTR_VRC_CTA_INIT_COUNT
	.align		4
        /*0048*/ 	.byte	0x02, 0x4a
	.zero		1
	.zero		1


	//----- nvinfo : EIATTR_EXIT_INSTR_OFFSETS
	.align		4
        /*004c*/ 	.byte	0x04, 0x1c
        /*004e*/ 	.short	(.L_17 - .L_16)


	//   ....[0]....
.L_16:
        /*0050*/ 	.word	0x000007f0


	//----- nvinfo : EIATTR_CRS_STACK_SIZE
	.align		4
.L_17:
        /*0054*/ 	.byte	0x04, 0x1e
        /*0056*/ 	.short	(.L_19 - .L_18)
.L_18:
        /*0058*/ 	.word	0x00000000


	//----- nvinfo : EIATTR_CBANK_PARAM_SIZE
	.align		4
.L_19:
        /*005c*/ 	.byte	0x03, 0x19
        /*005e*/ 	.short	0x0014


	//----- nvinfo : EIATTR_PARAM_CBANK
	.align		4
        /*0060*/ 	.byte	0x04, 0x0a
        /*0062*/ 	.short	(.L_21 - .L_20)
	.align		4
.L_20:
        /*0064*/ 	.word	index@(.nv.constant0._Z22meanFilterSharedKernelPfS_i)
        /*0068*/ 	.short	0x0380
        /*006a*/ 	.short	0x0014


	//----- nvinfo : EIATTR_SW_WAR
	.align		4
.L_21:
        /*006c*/ 	.byte	0x04, 0x36
        /*006e*/ 	.short	(.L_23 - .L_22)
.L_22:
        /*0070*/ 	.word	0x00000008
.L_23:


//--------------------- .nv.callgraph             --------------------------
	.section	.nv.callgraph,"",@"SHT_CUDA_CALLGRAPH"
	.align	4
	.sectionentsize	8
	.align		4
        /*0000*/ 	.word	0x00000000
	.align		4
        /*0004*/ 	.word	0xffffffff
	.align		4
        /*0008*/ 	.word	0x00000000
	.align		4
        /*000c*/ 	.word	0xfffffffe
	.align		4
        /*0010*/ 	.word	0x00000000
	.align		4
        /*0014*/ 	.word	0xfffffffd
	.align		4
        /*0018*/ 	.word	0x00000000
	.align		4
        /*001c*/ 	.word	0xfffffffc


//--------------------- .text._Z22meanFilterSharedKernelPfS_i --------------------------
	.section	.text._Z22meanFilterSharedKernelPfS_i,"ax",@progbits
	.align	128
        .global         _Z22meanFilterSharedKernelPfS_i
        .type           _Z22meanFilterSharedKernelPfS_i,@function
        .size           _Z22meanFilterSharedKernelPfS_i,(.L_x_25 - _Z22meanFilterSharedKernelPfS_i)
        .other          _Z22meanFilterSharedKernelPfS_i,@"STO_CUDA_ENTRY STV_DEFAULT"
_Z22meanFilterSharedKernelPfS_i:
.text._Z22meanFilterSharedKernelPfS_i:
[----:B------:R-:W-:Y:S01]  /*0000*/  LDC R1, c[0x0][0x37c] ;  /* 0x0000df00ff017b82 */ /* 0x000fe20000000800 */
[----:B------:R-:W0:Y:S01]  /*0010*/  S2R R14, SR_TID.X ;  /* 0x00000000000e7919 */ /* 0x000e220000002100 */
[----:B------:R-:W-:-:S06]  /*0020*/  MOV R4, 0x400 ;  /* 0x0000040000047802 */ /* 0x000fcc0000000f00 */
[----:B------:R-:W1:Y:S01]  /*0030*/  LDC R8, c[0x0][0x364] ;  /* 0x0000d900ff087b82 */ /* 0x000e620000000800 */
[----:B------:R-:W2:Y:S01]  /*0040*/  LDCU.64 UR6, c[0x0][0x358] ;  /* 0x00006b00ff0677ac */ /* 0x000ea20008000a00 */
[----:B------:R-:W3:Y:S01]  /*0050*/  S2R R3, SR_CgaCtaId ;  /* 0x0000000000037919 */ /* 0x000ee20000008800 */
[----:B------:R-:W-:Y:S01]  /*0060*/  BSSY.RECONVERGENT B0, `(.L_x_0) ;  /* 0x000000f000007945 */ /* 0x000fe20003800200 */
[----:B------:R-:W1:Y:S04]  /*0070*/  S2R R17, SR_TID.Y ;  /* 0x0000000000117919 */ /* 0x000e680000002200 */
[----:B------:R-:W1:Y:S08]  /*0080*/  S2UR UR4, SR_CTAID.Y ;  /* 0x00000000000479c3 */ /* 0x000e700000002600 */
[----:B------:R-:W4:Y:S08]  /*0090*/  S2UR UR5, SR_CTAID.X ;  /* 0x00000000000579c3 */ /* 0x000f300000002500 */
[----:B------:R-:W4:Y:S01]  /*00a0*/  LDC R9, c[0x0][0x360] ;  /* 0x0000d800ff097b82 */ /* 0x000f220000000800 */
[----:B0-----:R-:W-:-:S02]  /*00b0*/  ISETP.NE.AND P2, PT, R14, RZ, PT ;  /* 0x000000ff0e00720c */ /* 0x001fc40003f45270 */
[----:B---3--:R-:W-:Y:S01]  /*00c0*/  LEA R4, R3, R4, 0x18 ;  /* 0x0000000403047211 */ /* 0x008fe200078ec0ff */
[----:B-1----:R-:W-:Y:S01]  /*00d0*/  IMAD R8, R8, UR4, R17 ;  /* 0x0000000408087c24 */ /* 0x002fe2000f8e0211 */
[----:B------:R-:W-:-:S03]  /*00e0*/  ISETP.NE.AND P1, PT, R17, RZ, PT ;  /* 0x000000ff1100720c */ /* 0x000fc60003f25270 */
[----:B------:R-:W-:-:S06]  /*00f0*/  IMAD R10, R17, 0x4, R4 ;  /* 0x00000004110a7824 */ /* 0x000fcc00078e0204 */
[----:B------:R0:W-:Y:S01]  /*0100*/  @!P2 STS [R10+0x4], RZ ;  /* 0x000004ff0a00a388 */ /* 0x0001e20000000800 */
[----:B----4-:R-:W-:Y:S01]  /*0110*/  IMAD R9, R9, UR5, R14 ;  /* 0x0000000509097c24 */ /* 0x010fe2000f8e020e */
[----:B0-2---:R-:W-:Y:S06]  /*0120*/  @!P2 BRA `(.L_x_1) ;  /* 0x000000000008a947 */ /* 0x005fec0003800000 */
[----:B------:R-:W-:-:S13]  /*0130*/  ISETP.NE.AND P0, PT, R14, 0x3, PT ;  /* 0x000000030e00780c */ /* 0x000fda0003f05270 */
[----:B------:R0:W-:Y:S02]  /*0140*/  @!P0 STS [R10+0x7c], RZ ;  /* 0x00007cff0a008388 */ /* 0x0001e40000000800 */
.L_x_1:
[----:B------:R-:W-:Y:S05]  /*0150*/  BSYNC.RECONVERGENT B0 ;  /* 0x0000000000007941 */ /* 0x000fea0003800200 */
.L_x_0:
[----:B------:R-:W-:Y:S01]  /*0160*/  BSSY.RECONVERGENT B0, `(.L_x_2) ;  /* 0x0000011000007945 */ /* 0x000fe20003800200 */
[----:B------:R-:W-:-:S03]  /*0170*/  IMAD R11, R14, 0x18, R4 ;  /* 0x000000180e0b7824 */ /* 0x000fc600078e0204 */
[----:B------:R-:W-:Y:S05]  /*0180*/  @P1 BRA `(.L_x_3) ;  /* 0x00000000001c1947 */ /* 0x000fea0003800000 */
[----:B------:R3:W-:Y:S04]  /*0190*/  STS [R11+0x18], RZ ;  /* 0x000018ff0b007388 */ /* 0x0007e80000000800 */
[----:B------:R3:W-:Y:S01]  /*01a0*/  @!P2 STS [R4], RZ ;  /* 0x000000ff0400a388 */ /* 0x0007e20000000800 */
[----:B------:R-:W-:Y:S05]  /*01b0*/  @!P2 BRA `(.L_x_4) ;  /* 0x00000000002ca947 */ /* 0x000fea0003800000 */
[----:B------:R-:W-:-:S13]  /*01c0*/  ISETP.NE.AND P0, PT, R14, 0x3, PT ;  /* 0x000000030e00780c */ /* 0x000fda0003f05270 */
[----:B------:R-:W-:Y:S05]  /*01d0*/  @P0 BRA `(.L_x_4) ;  /* 0x0000000000240947 */ /* 0x000fea0003800000 */
[----:B------:R4:W-:Y:S01]  /*01e0*/  STS [R4+0x78], RZ ;  /* 0x000078ff04007388 */ /* 0x0009e20000000800 */
[----:B------:R-:W-:Y:S05]  /*01f0*/  BRA `(.L_x_4) ;  /* 0x00000000001c7947 */ /* 0x000fea0003800000 */
.L_x_3:
[----:B------:R-:W-:-:S13]  /*0200*/  ISETP.NE.AND P0, PT, R17, 0x3, PT ;  /* 0x000000031100780c */ /* 0x000fda0003f05270 */
[----:B------:R-:W-:Y:S05]  /*0210*/  @P0 BRA `(.L_x_4) ;  /* 0x0000000000140947 */ /* 0x000fea0003800000 */
[----:B------:R-:W-:Y:S01]  /*0220*/  ISETP.NE.AND P0, PT, R14, 0x3, PT ;  /* 0x000000030e00780c */ /* 0x000fe20003f05270 */
[----:B------:R1:W-:-:S12]  /*0230*/  STS [R11+0x2c], RZ ;  /* 0x00002cff0b007388 */ /* 0x0003d80000000800 */
[----:B------:R1:W-:Y:S01]  /*0240*/  @!P0 STS [R4+0x8c], RZ ;  /* 0x00008cff04008388 */ /* 0x0003e20000000800 */
[----:B------:R-:W-:Y:S05]  /*0250*/  @!P0 BRA `(.L_x_4) ;  /* 0x0000000000048947 */ /* 0x000fea0003800000 */
[----:B------:R2:W-:Y:S02]  /*0260*/  @!P2 STS [R4+0x14], RZ ;  /* 0x000014ff0400a388 */ /* 0x0005e40000000800 */
.L_x_4:
[----:B------:R-:W-:Y:S05]  /*0270*/  BSYNC.RECONVERGENT B0 ;  /* 0x0000000000007941 */ /* 0x000fea0003800200 */
.L_x_2:
[----:B------:R-:W5:Y:S01]  /*0280*/  LDC R19, c[0x0][0x390] ;  /* 0x0000e400ff137b82 */ /* 0x000f620000000800 */
[----:B------:R-:W-:-:S04]  /*0290*/  ISETP.GE.AND P1, PT, R9, 0x1, PT ;  /* 0x000000010900780c */ /* 0x000fc80003f26270 */
[----:B------:R-:W-:-:S03]  /*02a0*/  ISETP.NE.OR P1, PT, R14, RZ, !P1 ;  /* 0x000000ff0e00720c */ /* 0x000fc60004f25670 */
[----:B------:R-:W0:Y:S01]  /*02b0*/  LDC.64 R2, c[0x0][0x380] ;  /* 0x0000e000ff027b82 */ /* 0x000e220000000a00 */
[----:B-----5:R-:W-:-:S04]  /*02c0*/  IMAD R5, R8, R19, R9 ;  /* 0x0000001308057224 */ /* 0x020fc800078e0209 */
[----:B0-----:R-:W-:-:S05]  /*02d0*/  IMAD.WIDE R6, R5, 0x4, R2 ;  /* 0x0000000405067825 */ /* 0x001fca00078e0202 */
[----:B------:R-:W5:Y:S04]  /*02e0*/  LDG.E R13, desc[UR6][R6.64] ;  /* 0x00000006060d7981 */ /* 0x000f68000c1e1900 */
[----:B------:R-:W3:Y:S01]  /*02f0*/  @!P1 LDG.E R15, desc[UR6][R6.64+-0x4] ;  /* 0xfffffc06060f9981 */ /* 0x000ee2000c1e1900 */
[----:B------:R-:W-:Y:S01]  /*0300*/  IMAD R0, R17, 0x4, R11 ;  /* 0x0000000411007824 */ /* 0x000fe200078e020b */
[----:B------:R-:W-:Y:S01]  /*0310*/  ISETP.NE.AND P0, PT, R8, RZ, PT ;  /* 0x000000ff0800720c */ /* 0x000fe20003f05270 */
[----:B------:R-:W-:Y:S01]  /*0320*/  BSSY.RECONVERGENT B0, `(.L_x_5) ;  /* 0x000000b000007945 */ /* 0x000fe20003800200 */
[----:B------:R-:W-:Y:S02]  /*0330*/  VIADD R12, R19, 0xffffffff ;  /* 0xffffffff130c7836 */ /* 0x000fe40000000000 */
[----:B------:R-:W-:Y:S01]  /*0340*/  ISETP.NE.OR P0, PT, R17, RZ, !P0 ;  /* 0x000000ff1100720c */ /* 0x000fe20004705670 */
[----:B-----5:R0:W-:Y:S04]  /*0350*/  STS [R0+0x1c], R13 ;  /* 0x00001c0d00007388 */ /* 0x0201e80000000800 */
[----:B---3--:R0:W-:Y:S01]  /*0360*/  @!P1 STS [R10+0x4], R15 ;  /* 0x0000040f0a009388 */ /* 0x0081e20000000800 */
[----:B------:R-:W-:Y:S07]  /*0370*/  @!P1 BRA `(.L_x_6) ;  /* 0x0000000000149947 */ /* 0x000fee0003800000 */
[----:B------:R-:W-:-:S04]  /*0380*/  ISETP.GE.AND P1, PT, R9, R12, PT ;  /* 0x0000000c0900720c */ /* 0x000fc80003f26270 */
[----:B------:R-:W-:-:S13]  /*0390*/  ISETP.NE.OR P1, PT, R14, 0x3, P1 ;  /* 0x000000030e00780c */ /* 0x000fda0000f25670 */
[----:B------:R-:W-:Y:S05]  /*03a0*/  @P1 BRA `(.L_x_6) ;  /* 0x0000000000081947 */ /* 0x000fea0003800000 */
[----:B0-----:R-:W3:Y:S04]  /*03b0*/  LDG.E R13, desc[UR6][R6.64+0x4] ;  /* 0x00000406060d7981 */ /* 0x001ee8000c1e1900 */
[----:B---3--:R3:W-:Y:S02]  /*03c0*/  STS [R10+0x7c], R13 ;  /* 0x00007c0d0a007388 */ /* 0x0087e40000000800 */
.L_x_6:
[----:B------:R-:W-:Y:S05]  /*03d0*/  BSYNC.RECONVERGENT B0 ;  /* 0x0000000000007941 */ /* 0x000fea0003800200 */
.L_x_5:
[----:B------:R-:W-:Y:S04]  /*03e0*/  BSSY.RECONVERGENT B0, `(.L_x_7) ;  /* 0x000001c000007945 */ /* 0x000fe80003800200 */
[----:B------:R-:W-:Y:S05]  /*03f0*/  @P0 BRA `(.L_x_8) ;  /* 0x0000000000340947 */ /* 0x000fea0003800000 */
[----:B------:R-:W-:-:S04]  /*0400*/  IMAD R8, R8, R19, -R19 ;  /* 0x0000001308087224 */ /* 0x000fc800078e0a13 */
[----:B------:R-:W-:-:S04]  /*0410*/  IMAD.IADD R9, R9, 0x1, R8 ;  /* 0x0000000109097824 */ /* 0x000fc800078e0208 */
[----:B------:R-:W-:-:S05]  /*0420*/  IMAD.WIDE R2, R9, 0x4, R2 ;  /* 0x0000000409027825 */ /* 0x000fca00078e0202 */
[----:B------:R-:W5:Y:S04]  /*0430*/  LDG.E R6, desc[UR6][R2.64] ;  /* 0x0000000602067981 */ /* 0x000f68000c1e1900 */
[----:B------:R-:W2:Y:S04]  /*0440*/  @!P2 LDG.E R7, desc[UR6][R2.64+-0x4] ;  /* 0xfffffc060207a981 */ /* 0x000ea8000c1e1900 */
[----:B-----5:R0:W-:Y:S04]  /*0450*/  STS [R11+0x18], R6 ;  /* 0x000018060b007388 */ /* 0x0201e80000000800 */
[----:B--2---:R0:W-:Y:S01]  /*0460*/  @!P2 STS [R4], R7 ;  /* 0x000000070400a388 */ /* 0x0041e20000000800 */
[----:B------:R-:W-:Y:S05]  /*0470*/  @!P2 BRA `(.L_x_9) ;  /* 0x000000000048a947 */ /* 0x000fea0003800000 */
[----:B------:R-:W-:-:S13]  /*0480*/  ISETP.NE.AND P0, PT, R14, 0x3, PT ;  /* 0x000000030e00780c */ /* 0x000fda0003f05270 */
[----:B------:R-:W-:Y:S05]  /*0490*/  @P0 BRA `(.L_x_9) ;  /* 0x0000000000400947 */ /* 0x000fea0003800000 */
[----:B------:R-:W2:Y:S04]  /*04a0*/  LDG.E R3, desc[UR6][R2.64+0x4] ;  /* 0x0000040602037981 */ /* 0x000ea8000c1e1900 */
[----:B--2---:R2:W-:Y:S01]  /*04b0*/  STS [R4+0x78], R3 ;  /* 0x0000780304007388 */ /* 0x0045e20000000800 */
[----:B------:R-:W-:Y:S05]  /*04c0*/  BRA `(.L_x_9) ;  /* 0x0000000000347947 */ /* 0x000fea0003800000 */
.L_x_8:
[----:B------:R-:W-:-:S04]  /*04d0*/  ISETP.GE.AND P0, PT, R8, R12, PT ;  /* 0x0000000c0800720c */ /* 0x000fc80003f06270 */
[----:B------:R-:W-:-:S13]  /*04e0*/  ISETP.NE.OR P0, PT, R17, 0x3, P0 ;  /* 0x000000031100780c */ /* 0x000fda0000705670 */
[----:B------:R-:W-:Y:S05]  /*04f0*/  @P0 BRA `(.L_x_9) ;  /* 0x0000000000280947 */ /* 0x000fea0003800000 */
[----:B------:R-:W-:Y:S01]  /*0500*/  ISETP.NE.AND P0, PT, R14, 0x3, PT ;  /* 0x000000030e00780c */ /* 0x000fe20003f05270 */
[----:B------:R-:W-:-:S05]  /*0510*/  IMAD.WIDE R6, R19, 0x4, R6 ;  /* 0x0000000413067825 */ /* 0x000fca00078e0206 */
[----:B------:R-:W5:Y:S07]  /*0520*/  LDG.E R2, desc[UR6][R6.64] ;  /* 0x0000000606027981 */ /* 0x000f6e000c1e1900 */
[----:B------:R-:W2:Y:S04]  /*0530*/  @!P0 LDG.E R3, desc[UR6][R6.64+0x4] ;  /* 0x0000040606038981 */ /* 0x000ea8000c1e1900 */
[----:B-----5:R0:W-:Y:S04]  /*0540*/  STS [R11+0x2c], R2 ;  /* 0x00002c020b007388 */ /* 0x0201e80000000800 */
[----:B--2---:R0:W-:Y:S01]  /*0550*/  @!P0 STS [R4+0x8c], R3 ;  /* 0x00008c0304008388 */ /* 0x0041e20000000800 */
[----:B------:R-:W-:Y:S05]  /*0560*/  @!P0 BRA `(.L_x_9) ;  /* 0x00000000000c8947 */ /* 0x000fea0003800000 */
[----:B------:R-:W-:Y:S05]  /*0570*/  @P2 BRA `(.L_x_9) ;  /* 0x0000000000082947 */ /* 0x000fea0003800000 */
[----:B------:R-:W2:Y:S04]  /*0580*/  LDG.E R7, desc[UR6][R6.64+-0x4] ;  /* 0xfffffc0606077981 */ /* 0x000ea8000c1e1900 */
[----:B--2---:R2:W-:Y:S02]  /*0590*/  STS [R4+0x14], R7 ;  /* 0x0000140704007388 */ /* 0x0045e40000000800 */
.L_x_9:
[----:B------:R-:W-:Y:S05]  /*05a0*/  BSYNC.RECONVERGENT B0 ;  /* 0x0000000000007941 */ /* 0x000fea0003800200 */
.L_x_7:
[----:B------:R-:W-:Y:S06]  /*05b0*/  BAR.SYNC.DEFER_BLOCKING 0x0 ;  /* 0x0000000000007b1d */ /* 0x000fec0000010000 */
[----:B------:R-:W-:Y:S01]  /*05c0*/  BSSY.RECONVERGENT B1, `(.L_x_10) ;  /* 0x000001f000017945 */ /* 0x000fe20003800200 */
[----:B0-----:R-:W0:Y:S04]  /*05d0*/  LDS R2, [R0] ;  /* 0x0000000000027984 */ /* 0x001e280000000800 */
[----:B--2---:R-:W2:Y:S04]  /*05e0*/  LDS R3, [R0+0x18] ;  /* 0x0000180000037984 */ /* 0x004ea80000000800 */
[----:B-1--4-:R-:W1:Y:S04]  /*05f0*/  LDS R4, [R0+0x30] ;  /* 0x0000300000047984 */ /* 0x012e680000000800 */
[----:B------:R-:W4:Y:S04]  /*0600*/  LDS R6, [R0+0x4] ;  /* 0x0000040000067984 */ /* 0x000f280000000800 */
[----:B------:R-:W5:Y:S04]  /*0610*/  LDS R7, [R0+0x1c] ;  /* 0x00001c0000077984 */ /* 0x000f680000000800 */
[----:B------:R-:W5:Y:S04]  /*0620*/  LDS R8, [R0+0x34] ;  /* 0x0000340000087984 */ /* 0x000f680000000800 */
[----:B------:R-:W5:Y:S04]  /*0630*/  LDS R9, [R0+0x8] ;  /* 0x0000080000097984 */ /* 0x000f680000000800 */
[----:B---3--:R-:W3:Y:S04]  /*0640*/  LDS R10, [R0+0x20] ;  /* 0x00002000000a7984 */ /* 0x008ee80000000800 */
[----:B------:R-:W3:Y:S01]  /*0650*/  LDS R11, [R0+0x38] ;  /* 0x00003800000b7984 */ /* 0x000ee20000000800 */
[----:B0-----:R-:W-:-:S04]  /*0660*/  FADD R2, RZ, R2 ;  /* 0x00000002ff027221 */ /* 0x001fc80000000000 */
[----:B--2---:R-:W-:Y:S01]  /*0670*/  FADD R3, R3, R2 ;  /* 0x0000000203037221 */ /* 0x004fe20000000000 */
[----:B------:R-:W-:-:S03]  /*0680*/  IMAD.MOV.U32 R2, RZ, RZ, 0x41100000 ;  /* 0x41100000ff027424 */ /* 0x000fc600078e00ff */
[----:B-1----:R-:W-:-:S04]  /*0690*/  FADD R3, R4, R3 ;  /* 0x0000000304037221 */ /* 0x002fc80000000000 */
[----:B----4-:R-:W-:Y:S01]  /*06a0*/  FADD R6, R6, R3 ;  /* 0x0000000306067221 */ /* 0x010fe20000000000 */
[----:B------:R-:W-:-:S03]  /*06b0*/  IMAD.MOV.U32 R3, RZ, RZ, 0x3de38e39 ;  /* 0x3de38e39ff037424 */ /* 0x000fc600078e00ff */
[----:B-----5:R-:W-:Y:S01]  /*06c0*/  FADD R7, R7, R6 ;  /* 0x0000000607077221 */ /* 0x020fe20000000000 */
[----:B------:R-:W-:-:S03]  /*06d0*/  FFMA R2, R3, -R2, 1 ;  /* 0x3f80000003027423 */ /* 0x000fc60000000802 */
[----:B------:R-:W-:Y:S01]  /*06e0*/  FADD R8, R8, R7 ;  /* 0x0000000708087221 */ /* 0x000fe20000000000 */
[----:B------:R-:W-:-:S03]  /*06f0*/  FFMA R3, R2, R3, 0.11111111193895339966 ;  /* 0x3de38e3902037423 */ /* 0x000fc60000000003 */
[----:B------:R-:W-:-:S04]  /*0700*/  FADD R9, R9, R8 ;  /* 0x0000000809097221 */ /* 0x000fc80000000000 */
[----:B---3--:R-:W-:-:S04]  /*0710*/  FADD R10, R10, R9 ;  /* 0x000000090a0a7221 */ /* 0x008fc80000000000 */
[----:B------:R-:W-:-:S04]  /*0720*/  FADD R0, R11, R10 ;  /* 0x0000000a0b007221 */ /* 0x000fc80000000000 */
[----:B------:R-:W0:Y:S01]  /*0730*/  FCHK P0, R0, 9 ;  /* 0x4110000000007902 */ /* 0x000e220000000000 */
[----:B------:R-:W-:-:S04]  /*0740*/  FFMA R2, R0, R3, RZ ;  /* 0x0000000300027223 */ /* 0x000fc800000000ff */
[----:B------:R-:W-:-:S04]  /*0750*/  FFMA R4, R2, -9, R0 ;  /* 0xc110000002047823 */ /* 0x000fc80000000000 */
[----:B------:R-:W-:Y:S01]  /*0760*/  FFMA R7, R3, R4, R2 ;  /* 0x0000000403077223 */ /* 0x000fe20000000002 */
[----:B0-----:R-:W-:Y:S06]  /*0770*/  @!P0 BRA `(.L_x_11) ;  /* 0x00000000000c8947 */ /* 0x001fec0003800000 */
[----:B------:R-:W-:-:S07]  /*0780*/  MOV R2, 0x7a0 ;  /* 0x000007a000027802 */ /* 0x000fce0000000f00 */
[----:B------:R-:W-:Y:S05]  /*0790*/  CALL.REL.NOINC `($__internal_0_$__cuda_sm3x_div_rn_noftz_f32_slowpath) ;  /* 0x0000000000187944 */ /* 0x000fea0003c00000 */
[----:B------:R-:W-:-:S07]  /*07a0*/  IMAD.MOV.U32 R7, RZ, RZ, R4 ;  /* 0x000000ffff077224 */ /* 0x000fce00078e0004 */
.L_x_11:
[----:B------:R-:W-:Y:S05]  /*07b0*/  BSYNC.RECONVERGENT B1 ;  /* 0x0000000000017941 */ /* 0x000fea0003800200 */
.L_x_10:
[----:B------:R-:W0:Y:S02]  /*07c0*/  LDC.64 R2, c[0x0][0x388] ;  /* 0x0000e200ff027b82 */ /* 0x000e240000000a00 */
[----:B0-----:R-:W-:-:S05]  /*07d0*/  IMAD.WIDE R2, R5, 0x4, R2 ;  /* 0x0000000405027825 */ /* 0x001fca00078e0202 */
[----:B------:R-:W-:Y:S01]  /*07e0*/  STG.E desc[UR6][R2.64], R7 ;  /* 0x0000000702007986 */ /* 0x000fe2000c101906 */
[----:B------:R-:W-:Y:S05]  /*07f0*/  EXIT ;  /* 0x000000000000794d */ /* 0x000fea0003800000 */
        .weak           $__internal_0_$__cuda_sm3x_div_rn_noftz_f32_slowpath
        .type           $__internal_0_$__cuda_sm3x_div_rn_noftz_f32_slowpath,@function
        .size           $__internal_0_$__cuda_sm3x_div_rn_noftz_f32_slowpath,(.L_x_25 - $__internal_0_$__cuda_sm3x_div_rn_noftz_f32_slowpath)
$__internal_0_$__cuda_sm3x_div_rn_noftz_f32_slowpath:
[--C-:B------:R-:W-:Y:S01]  /*0800*/  SHF.R.U32.HI R3, RZ, 0x17, R0.reuse ;  /* 0x00000017ff037819 */ /* 0x100fe20000011600 */
[----:B------:R-:W-:Y:S04]  /*0810*/  BSSY.RECONVERGENT B0, `(.L_x_12) ;  /* 0x000005c000007945 */ /* 0x000fe80003800200 */
[----:B------:R-:W-:Y:S01]  /*0820*/  BSSY.RELIABLE B2, `(.L_x_13) ;  /* 0x000001a000027945 */ /* 0x000fe20003800100 */
[----:B------:R-:W-:Y:S01]  /*0830*/  IMAD.MOV.U32 R4, RZ, RZ, R0 ;  /* 0x000000ffff047224 */ /* 0x000fe200078e0000 */
[----:B------:R-:W-:-:S05]  /*0840*/  LOP3.LUT R3, R3, 0xff, RZ, 0xc0, !PT ;  /* 0x000000ff03037812 */ /* 0x000fca00078ec0ff */
[----:B------:R-:W-:-:S05]  /*0850*/  VIADD R8, R3, 0xffffffff ;  /* 0xffffffff03087836 */ /* 0x000fca0000000000 */
[----:B------:R-:W-:-:S13]  /*0860*/  ISETP.GT.U32.OR P0, PT, R8, 0xfd, !PT ;  /* 0x000000fd0800780c */ /* 0x000fda0007f04470 */
[----:B------:R-:W-:Y:S01]  /*0870*/  @!P0 IMAD.MOV.U32 R6, RZ, RZ, RZ ;  /* 0x000000ffff068224 */ /* 0x000fe200078e00ff */
[----:B------:R-:W-:Y:S06]  /*0880*/  @!P0 BRA `(.L_x_14) ;  /* 0x00000000004c8947 */ /* 0x000fec0003800000 */
[----:B------:R-:W-:-:S13]  /*0890*/  FSETP.GTU.FTZ.AND P0, PT, |R0|, +INF , PT ;  /* 0x7f8000000000780b */ /* 0x000fda0003f1c200 */
[----:B------:R-:W-:Y:S05]  /*08a0*/  @P0 BREAK.RELIABLE B2 ;  /* 0x0000000000020942 */ /* 0x000fea0003800100 */
[----:B------:R-:W-:Y:S05]  /*08b0*/  @P0 BRA `(.L_x_15) ;  /* 0x0000000400400947 */ /* 0x000fea0003800000 */
[----:B------:R-:W-:-:S05]  /*08c0*/  HFMA2 R7, -RZ, RZ, 2.53125, 0 ;  /* 0x41100000ff077431 */ /* 0x000fca00000001ff */
[----:B------:R-:W-:-:S13]  /*08d0*/  LOP3.LUT P0, RZ, R7, 0x7fffffff, R4, 0xc8, !PT ;  /* 0x7fffffff07ff7812 */ /* 0x000fda000780c804 */
[----:B------:R-:W-:Y:S05]  /*08e0*/  @!P0 BREAK.RELIABLE B2 ;  /* 0x0000000000028942 */ /* 0x000fea0003800100 */
[----:B------:R-:W-:Y:S05]  /*08f0*/  @!P0 BRA `(.L_x_16) ;  /* 0x0000000400288947 */ /* 0x000fea0003800000 */
[----:B------:R-:W-:-:S13]  /*0900*/  LOP3.LUT P0, RZ, R4, 0x7fffffff, RZ, 0xc0, !PT ;  /* 0x7fffffff04ff7812 */ /* 0x000fda000780c0ff */
[----:B------:R-:W-:Y:S05]  /*0910*/  @!P0 BREAK.RELIABLE B2 ;  /* 0x0000000000028942 */ /* 0x000fea0003800100 */
[----:B------:R-:W-:Y:S05]  /*0920*/  @!P0 BRA `(.L_x_17) ;  /* 0x0000000400148947 */ /* 0x000fea0003800000 */
[----:B------:R-:W-:Y:S02]  /*0930*/  FSETP.NEU.FTZ.AND P0, PT, |R0|, +INF , PT ;  /* 0x7f8000000000780b */ /* 0x000fe40003f1d200 */
[----:B------:R-:W-:-:S04]  /*0940*/  LOP3.LUT P1, RZ, R7, 0x7fffffff, RZ, 0xc0, !PT ;  /* 0x7fffffff07ff7812 */ /* 0x000fc8000782c0ff */
[----:B------:R-:W-:-:S13]  /*0950*/  PLOP3.LUT P0, PT, P0, P1, PT, 0x2f, 0xf2 ;  /* 0x0000000000f2781c */ /* 0x000fda0000702577 */
[----:B------:R-:W-:Y:S05]  /*0960*/  @P0 BREAK.RELIABLE B2 ;  /* 0x0000000000020942 */ /* 0x000fea0003800100 */
[----:B------:R-:W-:Y:S05]  /*0970*/  @P0 BRA `(.L_x_18) ;  /* 0x0000000000f40947 */ /* 0x000fea0003800000 */
[----:B------:R-:W-:-:S13]  /*0980*/  ISETP.GE.AND P0, PT, R8, RZ, PT ;  /* 0x000000ff0800720c */ /* 0x000fda0003f06270 */
[----:B------:R-:W-:Y:S02]  /*0990*/  @P0 IMAD.MOV.U32 R6, RZ, RZ, RZ ;  /* 0x000000ffff060224 */ /* 0x000fe400078e00ff */
[----:B------:R-:W-:Y:S01]  /*09a0*/  @!P0 FFMA R4, R0, 1.84467440737095516160e+19, RZ ;  /* 0x5f80000000048823 */ /* 0x000fe200000000ff */
[----:B------:R-:W-:-:S07]  /*09b0*/  @!P0 IMAD.MOV.U32 R6, RZ, RZ, -0x40 ;  /* 0xffffffc0ff068424 */ /* 0x000fce00078e00ff */
.L_x_14:
[----:B------:R-:W-:Y:S05]  /*09c0*/  BSYNC.RELIABLE B2 ;  /* 0x0000000000027941 */ /* 0x000fea0003800100 */
.L_x_13:
[----:B------:R-:W-:Y:S01]  /*09d0*/  UMOV UR4, 0x41100000 ;  /* 0x4110000000047882 */ /* 0x000fe20000000000 */
[----:B------:R-:W-:Y:S01]  /*09e0*/  VIADD R3, R3, 0xffffff81 ;  /* 0xffffff8103037836 */ /* 0x000fe20000000000 */
[----:B------:R-:W-:Y:S01]  /*09f0*/  UIADD3 UR4, UPT, UPT, UR4, -0x1800000, URZ ;  /* 0xfe80000004047890 */ /* 0x000fe2000fffe0ff */
[----:B------:R-:W-:Y:S02]  /*0a00*/  BSSY.RECONVERGENT B2, `(.L_x_19) ;  /* 0x0000033000027945 */ /* 0x000fe40003800200 */
[----:B------:R-:W-:Y:S01]  /*0a10*/  IMAD R0, R3, -0x800000, R4 ;  /* 0xff80000003007824 */ /* 0x000fe200078e0204 */
[----:B------:R-:W-:Y:S02]  /*0a20*/  IADD3 R3, PT, PT, R6, -0x3, R3 ;  /* 0xfffffffd06037810 */ /* 0x000fe40007ffe003 */
[----:B------:R-:W-:-:S03]  /*0a30*/  FADD.FTZ R9, -RZ, -UR4 ;  /* 0x80000004ff097e21 */ /* 0x000fc60008010100 */
[----:B------:R-:W0:Y:S02]  /*0a40*/  MUFU.RCP R7, UR4 ;  /* 0x0000000400077d08 */ /* 0x000e240008001000 */
[----:B0-----:R-:W-:-:S04]  /*0a50*/  FFMA R8, R7, R9, 1 ;  /* 0x3f80000007087423 */ /* 0x001fc80000000009 */
[----:B------:R-:W-:-:S04]  /*0a60*/  FFMA R7, R7, R8, R7 ;  /* 0x0000000807077223 */ /* 0x000fc80000000007 */
[----:B------:R-:W-:-:S04]  /*0a70*/  FFMA R4, R0, R7, RZ ;  /* 0x0000000700047223 */ /* 0x000fc800000000ff */
[----:B------:R-:W-:-:S04]  /*0a80*/  FFMA R8, R9, R4, R0 ;  /* 0x0000000409087223 */ /* 0x000fc80000000000 */
[----:B------:R-:W-:-:S04]  /*0a90*/  FFMA R8, R7, R8, R4 ;  /* 0x0000000807087223 */ /* 0x000fc80000000004 */
[----:B------:R-:W-:-:S04]  /*0aa0*/  FFMA R9, R9, R8, R0 ;  /* 0x0000000809097223 */ /* 0x000fc80000000000 */
[----:B------:R-:W-:-:S05]  /*0ab0*/  FFMA R4, R7, R9, R8 ;  /* 0x0000000907047223 */ /* 0x000fca0000000008 */
[----:B------:R-:W-:-:S04]  /*0ac0*/  SHF.R.U32.HI R0, RZ, 0x17, R4 ;  /* 0x00000017ff007819 */ /* 0x000fc80000011604 */
[----:B------:R-:W-:-:S05]  /*0ad0*/  LOP3.LUT R0, R0, 0xff, RZ, 0xc0, !PT ;  /* 0x000000ff00007812 */ /* 0x000fca00078ec0ff */
[----:B------:R-:W-:-:S04]  /*0ae0*/  IMAD.IADD R10, R0, 0x1, R3 ;  /* 0x00000001000a7824 */ /* 0x000fc800078e0203 */
[----:B------:R-:W-:-:S05]  /*0af0*/  VIADD R0, R10, 0xffffffff ;  /* 0xffffffff0a007836 */ /* 0x000fca0000000000 */
[----:B------:R-:W-:-:S13]  /*0b00*/  ISETP.GE.U32.AND P0, PT, R0, 0xfe, PT ;  /* 0x000000fe0000780c */ /* 0x000fda0003f06070 */
[----:B------:R-:W-:Y:S05]  /*0b10*/  @!P0 BRA `(.L_x_20) ;  /* 0x0000000000808947 */ /* 0x000fea0003800000 */
[----:B------:R-:W-:-:S13]  /*0b20*/  ISETP.GT.AND P0, PT, R10, 0xfe, PT ;  /* 0x000000fe0a00780c */ /* 0x000fda0003f04270 */
[----:B------:R-:W-:Y:S05]  /*0b30*/  @P0 BRA `(.L_x_21) ;  /* 0x00000000006c0947 */ /* 0x000fea0003800000 */
[----:B------:R-:W-:-:S13]  /*0b40*/  ISETP.GE.AND P0, PT, R10, 0x1, PT ;  /* 0x000000010a00780c */ /* 0x000fda0003f06270 */
[----:B------:R-:W-:Y:S05]  /*0b50*/  @P0 BRA `(.L_x_22) ;  /* 0x0000000000740947 */ /* 0x000fea0003800000 */
[----:B------:R-:W-:Y:S02]  /*0b60*/  ISETP.GE.AND P0, PT, R10, -0x18, PT ;  /* 0xffffffe80a00780c */ /* 0x000fe40003f06270 */
[----:B------:R-:W-:-:S11]  /*0b70*/  LOP3.LUT R4, R4, 0x80000000, RZ, 0xc0, !PT ;  /* 0x8000000004047812 */ /* 0x000fd600078ec0ff */
[----:B------:R-:W-:Y:S05]  /*0b80*/  @!P0 BRA `(.L_x_22) ;  /* 0x0000000000688947 */ /* 0x000fea0003800000 */
[CCC-:B------:R-:W-:Y:S01]  /*0b90*/  FFMA.RZ R0, R7.reuse, R9.reuse, R8.reuse ;  /* 0x0000000907007223 */ /* 0x1c0fe2000000c008 */
[C---:B------:R-:W-:Y:S02]  /*0ba0*/  IADD3 R6, PT, PT, R10.reuse, 0x20, RZ ;  /* 0x000000200a067810 */ /* 0x040fe40007ffe0ff */
[----:B------:R-:W-:Y:S02]  /*0bb0*/  ISETP.NE.AND P2, PT, R10, RZ, PT ;  /* 0x000000ff0a00720c */ /* 0x000fe40003f45270 */
[----:B------:R-:W-:Y:S01]  /*0bc0*/  LOP3.LUT R3, R0, 0x7fffff, RZ, 0xc0, !PT ;  /* 0x007fffff00037812 */ /* 0x000fe200078ec0ff */
[CCC-:B------:R-:W-:Y:S01]  /*0bd0*/  FFMA.RP R0, R7.reuse, R9.reuse, R8.reuse ;  /* 0x0000000907007223 */ /* 0x1c0fe20000008008 */
[----:B------:R-:W-:Y:S01]  /*0be0*/  FFMA.RM R7, R7, R9, R8 ;  /* 0x0000000907077223 */ /* 0x000fe20000004008 */
[----:B------:R-:W-:Y:S01]  /*0bf0*/  IMAD.MOV R8, RZ, RZ, -R10 ;  /* 0x000000ffff087224 */ /* 0x000fe200078e0a0a */
[----:B------:R-:W-:Y:S02]  /*0c00*/  LOP3.LUT R3, R3, 0x800000, RZ, 0xfc, !PT ;  /* 0x0080000003037812 */ /* 0x000fe400078efcff */
[----:B------:R-:W-:-:S02]  /*0c10*/  ISETP.NE.AND P1, PT, R10, RZ, PT ;  /* 0x000000ff0a00720c */ /* 0x000fc40003f25270 */
[----:B------:R-:W-:Y:S02]  /*0c20*/  SHF.L.U32 R6, R3, R6, RZ ;  /* 0x0000000603067219 */ /* 0x000fe400000006ff */
[----:B------:R-:W-:Y:S02]  /*0c30*/  FSETP.NEU.FTZ.AND P0, PT, R0, R7, PT ;  /* 0x000000070000720b */ /* 0x000fe40003f1d000 */
[----:B------:R-:W-:Y:S02]  /*0c40*/  SEL R0, R8, RZ, P2 ;  /* 0x000000ff08007207 */ /* 0x000fe40001000000 */
[----:B------:R-:W-:Y:S02]  /*0c50*/  ISETP.NE.AND P1, PT, R6, RZ, P1 ;  /* 0x000000ff0600720c */ /* 0x000fe40000f25270 */
[----:B------:R-:W-:Y:S02]  /*0c60*/  SHF.R.U32.HI R0, RZ, R0, R3 ;  /* 0x00000000ff007219 */ /* 0x000fe40000011603 */
[----:B------:R-:W-:-:S02]  /*0c70*/  PLOP3.LUT P0, PT, P0, P1, PT, 0xf8, 0x8f ;  /* 0x00000000008f781c */ /* 0x000fc40000703f70 */
[----:B------:R-:W-:Y:S02]  /*0c80*/  SHF.R.U32.HI R6, RZ, 0x1, R0 ;  /* 0x00000001ff067819 */ /* 0x000fe40000011600 */
[----:B------:R-:W-:-:S04]  /*0c90*/  SEL R3, RZ, 0x1, !P0 ;  /* 0x00000001ff037807 */ /* 0x000fc80004000000 */
[----:B------:R-:W-:-:S04]  /*0ca0*/  LOP3.LUT R3, R3, 0x1, R6, 0xf8, !PT ;  /* 0x0000000103037812 */ /* 0x000fc800078ef806 */
[----:B------:R-:W-:-:S05]  /*0cb0*/  LOP3.LUT R3, R3, R0, RZ, 0xc0, !PT ;  /* 0x0000000003037212 */ /* 0x000fca00078ec0ff */
[----:B------:R-:W-:-:S05]  /*0cc0*/  IMAD.IADD R3, R6, 0x1, R3 ;  /* 0x0000000106037824 */ /* 0x000fca00078e0203 */
[----:B------:R-:W-:Y:S01]  /*0cd0*/  LOP3.LUT R4, R3, R4, RZ, 0xfc, !PT ;  /* 0x0000000403047212 */ /* 0x000fe200078efcff */
[----:B------:R-:W-:Y:S06]  /*0ce0*/  BRA `(.L_x_22) ;  /* 0x0000000000107947 */ /* 0x000fec0003800000 */
.L_x_21:
[----:B------:R-:W-:-:S04]  /*0cf0*/  LOP3.LUT R4, R4, 0x80000000, RZ, 0xc0, !PT ;  /* 0x8000000004047812 */ /* 0x000fc800078ec0ff */
[----:B------:R-:W-:Y:S01]  /*0d00*/  LOP3.LUT R4, R4, 0x7f800000, RZ, 0xfc, !PT ;  /* 0x7f80000004047812 */ /* 0x000fe200078efcff */
[----:B------:R-:W-:Y:S06]  /*0d10*/  BRA `(.L_x_22) ;  /* 0x0000000000047947 */ /* 0x000fec0003800000 */
.L_x_20:
[----:B------:R-:W-:-:S07]  /*0d20*/  IMAD R4, R3, 0x800000, R4 ;  /* 0x0080000003047824 */ /* 0x000fce00078e0204 */
.L_x_22:
[----:B------:R-:W-:Y:S05]  /*0d30*/  BSYNC.RECONVERGENT B2 ;  /* 0x0000000000027941 */ /* 0x000fea0003800200 */
.L_x_19:
[----:B------:R-:W-:Y:S05]  /*0d40*/  BRA `(.L_x_23) ;  /* 0x0000000000207947 */ /* 0x000fea0003800000 */
.L_x_18:
[----:B------:R-:W-:-:S04]  /*0d50*/  LOP3.LUT R4, R7, 0x80000000, R4, 0x48, !PT ;  /* 0x8000000007047812 */ /* 0x000fc800078e4804 */
[----:B------:R-:W-:Y:S01]  /*0d60*/  LOP3.LUT R4, R4, 0x7f800000, RZ, 0xfc, !PT ;  /* 0x7f80000004047812 */ /* 0x000fe200078efcff */
[----:B------:R-:W-:Y:S06]  /*0d70*/  BRA `(.L_x_23) ;  /* 0x0000000000147947 */ /* 0x000fec0003800000 */
.L_x_17:
[----:B------:R-:W-:Y:S01]  /*0d80*/  LOP3.LUT R4, R7, 0x80000000, R4, 0x48, !PT ;  /* 0x8000000007047812 */ /* 0x000fe200078e4804 */
[----:B------:R-:W-:Y:S06]  /*0d90*/  BRA `(.L_x_23) ;  /* 0x00000000000c7947 */ /* 0x000fec0003800000 */
.L_x_16:
[----:B------:R-:W0:Y:S01]  /*0da0*/  MUFU.RSQ R4, -QNAN ;  /* 0xffc0000000047908 */ /* 0x000e220000001400 */
[----:B------:R-:W-:Y:S05]  /*0db0*/  BRA `(.L_x_23) ;  /* 0x0000000000047947 */ /* 0x000fea0003800000 */
.L_x_15:
[----:B------:R-:W-:-:S07]  /*0dc0*/  FADD.FTZ R4, R0, 9 ;  /* 0x4110000000047421 */ /* 0x000fce0000010000 */
.L_x_23:
[----:B------:R-:W-:Y:S05]  /*0dd0*/  BSYNC.RECONVERGENT B0 ;  /* 0x0000000000007941 */ /* 0x000fea0003800200 */
.L_x_12:
[----:B------:R-:W-:-:S04]  /*0de0*/  IMAD.MOV.U32 R3, RZ, RZ, 0x0 ;  /* 0x00000000ff037424 */ /* 0x000fc800078e00ff */
[----:B0-----:R-:W-:Y:S05]  /*0df0*/  RET.REL.NODEC R2 `(_Z22meanFilterSharedKernelPfS_i) ;  /* 0xfffffff002807950 */ /* 0x001fea0003c3ffff */
.L_x_24:
[----:B------:R-:W-:-:S00]  /*0e00*/  BRA `(.L_x_24) ;  /* 0xfffffffc00fc7947 */ /* 0x000fc0000383ffff */
[----:B------:R-:W-:-:S00]  /*0e10*/  NOP ;  /* 0x0000000000007918 */ /* 0x000fc00000000000 */
        /* <DEDUP_REMOVED lines=14> */
.L_x_25:


//--------------------- .nv.shared._Z22meanFilterSharedKernelPfS_i --------------------------
	.section	.nv.shared._Z22meanFilterSharedKernelPfS_i,"aw",@nobits
	.sectionflags	@""
	.align	4
.nv.shared._Z22meanFilterSharedKernelPfS_i:
	.zero		1168


//--------------------- .nv.shared.reserved.0     --------------------------
	.section	.nv.shared.reserved.0,"aw",@nobits
	.weak		__nv_reservedSMEM_offset_0_alias
	.size		__nv_reservedSMEM_offset_0_alias, 0, 64
	.other		__nv_reservedSMEM_offset_0_alias,@"STO_CUDA_RESERVED_SHARED STV_DEFAULT"
__nv_reservedSMEM_offset_0_alias:
	.zero		0
	.zero		64


//--------------------- .nv.constant0._Z22meanFilterSharedKernelPfS_i --------------------------
	.section	.nv.constant0._Z22meanFilterSharedKernelPfS_i,"a",@progbits
	.sectionflags	@""
	.align	4
.nv.constant0._Z22meanFilterSharedKernelPfS_i:
	.zero		916


//--------------------- SYMBOLS --------------------------

	.type		.nv.reservedSmem.offset0,@object
	.size		.nv.reservedSmem.offset0,0x4
	.type		.nv.reservedSmem.cap,@object
	.size		.nv.reservedSmem.cap,0x4
